//
// Generated by NVIDIA NVVM Compiler
//
// Compiler Build ID: CL-36424714
// Cuda compilation tools, release 13.0, V13.0.88
// Based on NVVM 20.0.0
//

.version 9.0
.target sm_100
.address_size 64

	// .globl	_Z8mvKernelPfS_S_i

.visible .entry _Z8mvKernelPfS_S_i(
	.param .u64 .ptr .align 1 _Z8mvKernelPfS_S_i_param_0,
	.param .u64 .ptr .align 1 _Z8mvKernelPfS_S_i_param_1,
	.param .u64 .ptr .align 1 _Z8mvKernelPfS_S_i_param_2,
	.param .u32 _Z8mvKernelPfS_S_i_param_3
)
{
	.reg .pred 	%p<11>;
	.reg .b32 	%r<37>;
	.reg .b32 	%f<112>;
	.reg .b64 	%rd<31>;

	ld.param.u64 	%rd10, [_Z8mvKernelPfS_S_i_param_0];
	ld.param.u64 	%rd11, [_Z8mvKernelPfS_S_i_param_1];
	ld.param.u64 	%rd12, [_Z8mvKernelPfS_S_i_param_2];
	ld.param.u32 	%r23, [_Z8mvKernelPfS_S_i_param_3];
	cvta.to.global.u64 	%rd1, %rd12;
	cvta.to.global.u64 	%rd2, %rd11;
	mov.u32 	%r24, %ctaid.x;
	mov.u32 	%r25, %ntid.x;
	mov.u32 	%r26, %tid.x;
	mad.lo.s32 	%r1, %r24, %r25, %r26;
	setp.ge.s32 	%p1, %r1, %r23;
	@%p1 bra 	$L__BB0_15;
	setp.lt.s32 	%p2, %r23, 1;
	mov.f32 	%f111, 0f00000000;
	@%p2 bra 	$L__BB0_14;
	mul.lo.s32 	%r2, %r23, %r1;
	and.b32  	%r3, %r23, 15;
	setp.lt.u32 	%p3, %r23, 16;
	mov.f32 	%f111, 0f00000000;
	mov.b32 	%r33, 0;
	@%p3 bra 	$L__BB0_5;
	and.b32  	%r33, %r23, 2147483632;
	neg.s32 	%r31, %r33;
	add.s64 	%rd3, %rd2, 32;
	add.s64 	%rd29, %rd1, 32;
	mov.f32 	%f111, 0f00000000;
	mov.u32 	%r30, %r2;
$L__BB0_4:
	.pragma "nounroll";
	mul.wide.s32 	%rd13, %r30, 4;
	add.s64 	%rd14, %rd3, %rd13;
	ld.global.f32 	%f18, [%rd14+-32];
	ld.global.f32 	%f19, [%rd29+-32];
	fma.rn.f32 	%f20, %f18, %f19, %f111;
	ld.global.f32 	%f21, [%rd14+-28];
	ld.global.f32 	%f22, [%rd29+-28];
	fma.rn.f32 	%f23, %f21, %f22, %f20;
	ld.global.f32 	%f24, [%rd14+-24];
	ld.global.f32 	%f25, [%rd29+-24];
	fma.rn.f32 	%f26, %f24, %f25, %f23;
	ld.global.f32 	%f27, [%rd14+-20];
	ld.global.f32 	%f28, [%rd29+-20];
	fma.rn.f32 	%f29, %f27, %f28, %f26;
	ld.global.f32 	%f30, [%rd14+-16];
	ld.global.f32 	%f31, [%rd29+-16];
	fma.rn.f32 	%f32, %f30, %f31, %f29;
	ld.global.f32 	%f33, [%rd14+-12];
	ld.global.f32 	%f34, [%rd29+-12];
	fma.rn.f32 	%f35, %f33, %f34, %f32;
	ld.global.f32 	%f36, [%rd14+-8];
	ld.global.f32 	%f37, [%rd29+-8];
	fma.rn.f32 	%f38, %f36, %f37, %f35;
	ld.global.f32 	%f39, [%rd14+-4];
	ld.global.f32 	%f40, [%rd29+-4];
	fma.rn.f32 	%f41, %f39, %f40, %f38;
	ld.global.f32 	%f42, [%rd14];
	ld.global.f32 	%f43, [%rd29];
	fma.rn.f32 	%f44, %f42, %f43, %f41;
	ld.global.f32 	%f45, [%rd14+4];
	ld.global.f32 	%f46, [%rd29+4];
	fma.rn.f32 	%f47, %f45, %f46, %f44;
	ld.global.f32 	%f48, [%rd14+8];
	ld.global.f32 	%f49, [%rd29+8];
	fma.rn.f32 	%f50, %f48, %f49, %f47;
	ld.global.f32 	%f51, [%rd14+12];
	ld.global.f32 	%f52, [%rd29+12];
	fma.rn.f32 	%f53, %f51, %f52, %f50;
	ld.global.f32 	%f54, [%rd14+16];
	ld.global.f32 	%f55, [%rd29+16];
	fma.rn.f32 	%f56, %f54, %f55, %f53;
	ld.global.f32 	%f57, [%rd14+20];
	ld.global.f32 	%f58, [%rd29+20];
	fma.rn.f32 	%f59, %f57, %f58, %f56;
	ld.global.f32 	%f60, [%rd14+24];
	ld.global.f32 	%f61, [%rd29+24];
	fma.rn.f32 	%f62, %f60, %f61, %f59;
	ld.global.f32 	%f63, [%rd14+28];
	ld.global.f32 	%f64, [%rd29+28];
	fma.rn.f32 	%f111, %f63, %f64, %f62;
	add.s32 	%r31, %r31, 16;
	add.s32 	%r30, %r30, 16;
	add.s64 	%rd29, %rd29, 64;
	setp.ne.s32 	%p4, %r31, 0;
	@%p4 bra 	$L__BB0_4;
$L__BB0_5:
	setp.eq.s32 	%p5, %r3, 0;
	@%p5 bra 	$L__BB0_14;
	and.b32  	%r11, %r23, 7;
	setp.lt.u32 	%p6, %r3, 8;
	@%p6 bra 	$L__BB0_8;
	add.s32 	%r28, %r33, %r2;
	mul.wide.s32 	%rd15, %r28, 4;
	add.s64 	%rd16, %rd2, %rd15;
	ld.global.f32 	%f66, [%rd16];
	mul.wide.u32 	%rd17, %r33, 4;
	add.s64 	%rd18, %rd1, %rd17;
	ld.global.f32 	%f67, [%rd18];
	fma.rn.f32 	%f68, %f66, %f67, %f111;
	ld.global.f32 	%f69, [%rd16+4];
	ld.global.f32 	%f70, [%rd18+4];
	fma.rn.f32 	%f71, %f69, %f70, %f68;
	ld.global.f32 	%f72, [%rd16+8];
	ld.global.f32 	%f73, [%rd18+8];
	fma.rn.f32 	%f74, %f72, %f73, %f71;
	ld.global.f32 	%f75, [%rd16+12];
	ld.global.f32 	%f76, [%rd18+12];
	fma.rn.f32 	%f77, %f75, %f76, %f74;
	ld.global.f32 	%f78, [%rd16+16];
	ld.global.f32 	%f79, [%rd18+16];
	fma.rn.f32 	%f80, %f78, %f79, %f77;
	ld.global.f32 	%f81, [%rd16+20];
	ld.global.f32 	%f82, [%rd18+20];
	fma.rn.f32 	%f83, %f81, %f82, %f80;
	ld.global.f32 	%f84, [%rd16+24];
	ld.global.f32 	%f85, [%rd18+24];
	fma.rn.f32 	%f86, %f84, %f85, %f83;
	ld.global.f32 	%f87, [%rd16+28];
	ld.global.f32 	%f88, [%rd18+28];
	fma.rn.f32 	%f111, %f87, %f88, %f86;
	add.s32 	%r33, %r33, 8;
$L__BB0_8:
	setp.eq.s32 	%p7, %r11, 0;
	@%p7 bra 	$L__BB0_14;
	and.b32  	%r14, %r23, 3;
	setp.lt.u32 	%p8, %r11, 4;
	@%p8 bra 	$L__BB0_11;
	add.s32 	%r29, %r33, %r2;
	mul.wide.s32 	%rd19, %r29, 4;
	add.s64 	%rd20, %rd2, %rd19;
	ld.global.f32 	%f90, [%rd20];
	mul.wide.u32 	%rd21, %r33, 4;
	add.s64 	%rd22, %rd1, %rd21;
	ld.global.f32 	%f91, [%rd22];
	fma.rn.f32 	%f92, %f90, %f91, %f111;
	ld.global.f32 	%f93, [%rd20+4];
	ld.global.f32 	%f94, [%rd22+4];
	fma.rn.f32 	%f95, %f93, %f94, %f92;
	ld.global.f32 	%f96, [%rd20+8];
	ld.global.f32 	%f97, [%rd22+8];
	fma.rn.f32 	%f98, %f96, %f97, %f95;
	ld.global.f32 	%f99, [%rd20+12];
	ld.global.f32 	%f100, [%rd22+12];
	fma.rn.f32 	%f111, %f99, %f100, %f98;
	add.s32 	%r33, %r33, 4;
$L__BB0_11:
	setp.eq.s32 	%p9, %r14, 0;
	@%p9 bra 	$L__BB0_14;
	mul.wide.u32 	%rd23, %r33, 4;
	add.s64 	%rd30, %rd1, %rd23;
	add.s32 	%r36, %r33, %r2;
	neg.s32 	%r35, %r14;
$L__BB0_13:
	.pragma "nounroll";
	mul.wide.s32 	%rd24, %r36, 4;
	add.s64 	%rd25, %rd2, %rd24;
	ld.global.f32 	%f101, [%rd25];
	ld.global.f32 	%f102, [%rd30];
	fma.rn.f32 	%f111, %f101, %f102, %f111;
	add.s64 	%rd30, %rd30, 4;
	add.s32 	%r36, %r36, 1;
	add.s32 	%r35, %r35, 1;
	setp.ne.s32 	%p10, %r35, 0;
	@%p10 bra 	$L__BB0_13;
$L__BB0_14:
	cvta.to.global.u64 	%rd26, %rd10;
	mul.wide.s32 	%rd27, %r1, 4;
	add.s64 	%rd28, %rd26, %rd27;
	st.global.f32 	[%rd28], %f111;
$L__BB0_15:
	ret;

}


// ===== COMPILED SASS (sm_100) =====

	.target	sm_100

	.elftype	@"ET_EXEC"


//--------------------- .note.nv.tkinfo           --------------------------
	.section	.note.nv.tkinfo,"",@"SHT_NOTE"
	.sectionflags	@"SHF_NOTE_NV_TKINFO"
	.tkinfo
        /*0018*/ 	.word	0x00000002
        /*0030*/ 	.string	""
        /*0030*/ 	.string	"ptxas"
        /*0030*/ 	.string	"Cuda compilation tools, release 13.0, V13.0.88"
        /*0030*/ 	.string	"Build cuda_13.0.r13.0/compiler.36424714_0"
        /*0030*/ 	.string	"-arch sm_100 -m 64 "



//--------------------- .note.nv.cuinfo           --------------------------
	.section	.note.nv.cuinfo,"",@"SHT_NOTE"
	.sectionflags	@"SHF_NOTE_NV_CUINFO"
        /*0018*/ 	.short	0x0002
        /*001a*/ 	.short	0x0064
        /*001c*/ 	.short	0x0082
	.zero		2


//--------------------- .nv.info                  --------------------------
	.section	.nv.info,"",@"SHT_CUDA_INFO"
	.align	4


	//----- nvinfo : EIATTR_REGCOUNT
	.align		4
        /*0000*/ 	.byte	0x04, 0x2f
        /*0002*/ 	.short	(.L_1 - .L_0)
	.align		4
.L_0:
        /*0004*/ 	.word	index@(_Z8mvKernelPfS_S_i)
        /*0008*/ 	.word	0x0000001e


	//----- nvinfo : EIATTR_FRAME_SIZE
	.align		4
.L_1:
        /*000c*/ 	.byte	0x04, 0x11
        /*000e*/ 	.short	(.L_3 - .L_2)
	.align		4
.L_2:
        /*0010*/ 	.word	index@(_Z8mvKernelPfS_S_i)
        /*0014*/ 	.word	0x00000000


	//----- nvinfo : EIATTR_MIN_STACK_SIZE
	.align		4
.L_3:
        /*0018*/ 	.byte	0x04, 0x12
        /*001a*/ 	.short	(.L_5 - .L_4)
	.align		4
.L_4:
        /*001c*/ 	.word	index@(_Z8mvKernelPfS_S_i)
        /*0020*/ 	.word	0x00000000
.L_5:


//--------------------- .nv.compat                --------------------------
	.section	.nv.compat,"",@"SHT_CUDA_COMPAT_INFO"
	.align	4
        /*0000*/ 	.byte	0x02, 0x09, 0x00, 0x00, 0x02, 0x02, 0x01, 0x00, 0x02, 0x05, 0x05, 0x00, 0x03, 0x07, 0x01, 0x01
        /*0010*/ 	.byte	0x02, 0x03, 0x00, 0x00, 0x02, 0x06, 0x01, 0x00, 0x04, 0x0b, 0x08, 0x00, 0x09, 0x00, 0x00, 0x00
        /*0020*/ 	.byte	0x00, 0x00, 0x00, 0x00


//--------------------- .nv.info._Z8mvKernelPfS_S_i --------------------------
	.section	.nv.info._Z8mvKernelPfS_S_i,"",@"SHT_CUDA_INFO"
	.sectionflags	@""
	.align	4


	//----- nvinfo : EIATTR_CUDA_API_VERSION
	.align		4
        /*0000*/ 	.byte	0x04, 0x37
        /*0002*/ 	.short	(.L_7 - .L_6)
.L_6:
        /*0004*/ 	.word	0x00000082


	//----- nvinfo : EIATTR_KPARAM_INFO
	.align		4
.L_7:
        /*0008*/ 	.byte	0x04, 0x17
        /*000a*/ 	.short	(.L_9 - .L_8)
.L_8:
        /*000c*/ 	.word	0x00000000
        /*0010*/ 	.short	0x0003
        /*0012*/ 	.short	0x0018
        /*0014*/ 	.byte	0x00, 0xf0, 0x11, 0x00


	//----- nvinfo : EIATTR_KPARAM_INFO
	.align		4
.L_9:
        /*0018*/ 	.byte	0x04, 0x17
        /*001a*/ 	.short	(.L_11 - .L_10)
.L_10:
        /*001c*/ 	.word	0x00000000
        /*0020*/ 	.short	0x0002
        /*0022*/ 	.short	0x0010
        /*0024*/ 	.byte	0x00, 0xf5, 0x21, 0x00


	//----- nvinfo : EIATTR_KPARAM_INFO
	.align		4
.L_11:
        /*0028*/ 	.byte	0x04, 0x17
        /*002a*/ 	.short	(.L_13 - .L_12)
.L_12:
        /*002c*/ 	.word	0x00000000
        /*0030*/ 	.short	0x0001
        /*0032*/ 	.short	0x0008
        /*0034*/ 	.byte	0x00, 0xf5, 0x21, 0x00


	//----- nvinfo : EIATTR_KPARAM_INFO
	.align		4
.L_13:
        /*0038*/ 	.byte	0x04, 0x17
        /*003a*/ 	.short	(.L_15 - .L_14)
.L_14:
        /*003c*/ 	.word	0x00000000
        /*0040*/ 	.short	0x0000
        /*0042*/ 	.short	0x0000
        /*0044*/ 	.byte	0x00, 0xf5, 0x21, 0x00


	//----- nvinfo : EIATTR_SPARSE_MMA_MASK
	.align		4
.L_15:
        /*0048*/ 	.byte	0x03, 0x50
        /*004a*/ 	.short	0x0000


	//----- nvinfo : EIATTR_MAXREG_COUNT
	.align		4
        /*004c*/ 	.byte	0x03, 0x1b
        /*004e*/ 	.short	0x00ff


	//----- nvinfo : EIATTR_MERCURY_ISA_VERSION
	.align		4
        /*0050*/ 	.byte	0x03, 0x5f
        /*0052*/ 	.short	0x0101


	//----- nvinfo : EIATTR_VRC_CTA_INIT_COUNT
	.align		4
        /*0054*/ 	.byte	0x02, 0x4a
	.zero		1
	.zero		1


	//----- nvinfo : EIATTR_EXIT_INSTR_OFFSETS
	.align		4
        /*0058*/ 	.byte	0x04, 0x1c
        /*005a*/ 	.short	(.L_17 - .L_16)


	//   ....[0]....
.L_16:
        /*005c*/ 	.word	0x00000070


	//   ....[1]....
        /*0060*/ 	.word	0x00000a90


	//----- nvinfo : EIATTR_CBANK_PARAM_SIZE
	.align		4
.L_17:
        /*0064*/ 	.byte	0x03, 0x19
        /*0066*/ 	.short	0x001c


	//----- nvinfo : EIATTR_PARAM_CBANK
	.align		4
        /*0068*/ 	.byte	0x04, 0x0a
        /*006a*/ 	.short	(.L_19 - .L_18)
	.align		4
.L_18:
        /*006c*/ 	.word	index@(.nv.constant0._Z8mvKernelPfS_S_i)
        /*0070*/ 	.short	0x0380
        /*0072*/ 	.short	0x001c


	//----- nvinfo : EIATTR_SW_WAR
	.align		4
.L_19:
        /*0074*/ 	.byte	0x04, 0x36
        /*0076*/ 	.short	(.L_21 - .L_20)
.L_20:
        /*0078*/ 	.word	0x00000008
.L_21:


//--------------------- .nv.callgraph             --------------------------
	.section	.nv.callgraph,"",@"SHT_CUDA_CALLGRAPH"
	.align	4
	.sectionentsize	8
	.align		4
        /*0000*/ 	.word	0x00000000
	.align		4
        /*0004*/ 	.word	0xffffffff
	.align		4
        /*0008*/ 	.word	0x00000000
	.align		4
        /*000c*/ 	.word	0xfffffffe
	.align		4
        /*0010*/ 	.word	0x00000000
	.align		4
        /*0014*/ 	.word	0xfffffffd
	.align		4
        /*0018*/ 	.word	0x00000000
	.align		4
        /*001c*/ 	.word	0xfffffffc


//--------------------- .text._Z8mvKernelPfS_S_i  --------------------------
	.section	.text._Z8mvKernelPfS_S_i,"ax",@progbits
	.align	128
        .global         _Z8mvKernelPfS_S_i
        .type           _Z8mvKernelPfS_S_i,@function
        .size           _Z8mvKernelPfS_S_i,(.L_x_7 - _Z8mvKernelPfS_S_i)
        .other          _Z8mvKernelPfS_S_i,@"STO_CUDA_ENTRY STV_DEFAULT"
_Z8mvKernelPfS_S_i:
.text._Z8mvKernelPfS_S_i:
[----:B------:R-:W-:Y:S01]  /*0000*/  LDC R1, c[0x0][0x37c] ;  /* 0x0000df00ff017b82 */ /* 0x000fe20000000800 */
[----:B------:R-:W0:Y:S07]  /*0010*/  S2R R3, SR_TID.X ;  /* 0x0000000000037919 */ /* 0x000e2e0000002100 */
[----:B------:R-:W0:Y:S01]  /*0020*/  S2UR UR4, SR_CTAID.X ;  /* 0x00000000000479c3 */ /* 0x000e220000002500 */
[----:B------:R-:W1:Y:S07]  /*0030*/  LDCU UR11, c[0x0][0x398] ;  /* 0x00007300ff0b77ac */ /* 0x000e6e0008000800 */
[----:B------:R-:W0:Y:S02]  /*0040*/  LDC R0, c[0x0][0x360] ;  /* 0x0000d800ff007b82 */ /* 0x000e240000000800 */
[----:B0-----:R-:W-:-:S05]  /*0050*/  IMAD R0, R0, UR4, R3 ;  /* 0x0000000400007c24 */ /* 0x001fca000f8e0203 */
[----:B-1----:R-:W-:-:S13]  /*0060*/  ISETP.GE.AND P0, PT, R0, UR11, PT ;  /* 0x0000000b00007c0c */ /* 0x002fda000bf06270 */
[----:B------:R-:W-:Y:S05]  /*0070*/  @P0 EXIT ;  /* 0x000000000000094d */ /* 0x000fea0003800000 */
[----:B------:R-:W-:Y:S01]  /*0080*/  UISETP.GE.AND UP0, UPT, UR11, 0x1, UPT ;  /* 0x000000010b00788c */ /* 0x000fe2000bf06270 */
[----:B------:R-:W-:Y:S01]  /*0090*/  HFMA2 R15, -RZ, RZ, 0, 0 ;  /* 0x00000000ff0f7431 */ /* 0x000fe200000001ff */
[----:B------:R-:W0:Y:S07]  /*00a0*/  LDCU.64 UR12, c[0x0][0x358] ;  /* 0x00006b00ff0c77ac */ /* 0x000e2e0008000a00 */
[----:B------:R-:W-:Y:S05]  /*00b0*/  BRA.U !UP0, `(.L_x_0) ;  /* 0x0000000908687547 */ /* 0x000fea000b800000 */
[----:B------:R-:W-:Y:S02]  /*00c0*/  UISETP.GE.U32.AND UP1, UPT, UR11, 0x10, UPT ;  /* 0x000000100b00788c */ /* 0x000fe4000bf26070 */
[----:B------:R-:W-:Y:S01]  /*00d0*/  IMAD R7, R0, UR11, RZ ;  /* 0x0000000b00077c24 */ /* 0x000fe2000f8e02ff */
[----:B------:R-:W-:Y:S01]  /*00e0*/  ULOP3.LUT UR8, UR11, 0xf, URZ, 0xc0, !UPT ;  /* 0x0000000f0b087892 */ /* 0x000fe2000f8ec0ff */
[----:B------:R-:W-:Y:S02]  /*00f0*/  MOV R15, RZ ;  /* 0x000000ff000f7202 */ /* 0x000fe40000000f00 */
[----:B------:R-:W-:Y:S01]  /*0100*/  MOV R8, RZ ;  /* 0x000000ff00087202 */ /* 0x000fe20000000f00 */
[----:B------:R-:W-:Y:S02]  /*0110*/  UISETP.NE.AND UP0, UPT, UR8, URZ, UPT ;  /* 0x000000ff0800728c */ /* 0x000fe4000bf05270 */
[----:B------:R-:W-:Y:S09]  /*0120*/  BRA.U !UP1, `(.L_x_1) ;  /* 0x0000000509187547 */ /* 0x000ff2000b800000 */
[----:B------:R-:W1:Y:S01]  /*0130*/  LDCU.64 UR4, c[0x0][0x390] ;  /* 0x00007200ff0477ac */ /* 0x000e620008000a00 */
[----:B------:R-:W-:Y:S02]  /*0140*/  MOV R15, RZ ;  /* 0x000000ff000f7202 */ /* 0x000fe40000000f00 */
[----:B------:R-:W-:Y:S01]  /*0150*/  MOV R6, R7 ;  /* 0x0000000700067202 */ /* 0x000fe20000000f00 */
[----:B------:R-:W2:Y:S01]  /*0160*/  LDCU.64 UR6, c[0x0][0x388] ;  /* 0x00007100ff0677ac */ /* 0x000ea20008000a00 */
[----:B------:R-:W-:-:S04]  /*0170*/  ULOP3.LUT UR9, UR11, 0x7ffffff0, URZ, 0xc0, !UPT ;  /* 0x7ffffff00b097892 */ /* 0x000fc8000f8ec0ff */
[----:B------:R-:W-:Y:S02]  /*0180*/  UIADD3 UR10, UPT, UPT, -UR9, URZ, URZ ;  /* 0x000000ff090a7290 */ /* 0x000fe4000fffe1ff */
[----:B------:R-:W-:Y:S01]  /*0190*/  MOV R8, UR9 ;  /* 0x0000000900087c02 */ /* 0x000fe20008000f00 */
[----:B-1----:R-:W-:-:S04]  /*01a0*/  UIADD3 UR4, UP2, UPT, UR4, 0x20, URZ ;  /* 0x0000002004047890 */ /* 0x002fc8000ff5e0ff */
[----:B------:R-:W-:Y:S02]  /*01b0*/  UIADD3.X UR5, UPT, UPT, URZ, UR5, URZ, UP2, !UPT ;  /* 0x00000005ff057290 */ /* 0x000fe400097fe4ff */
[----:B--2---:R-:W-:Y:S01]  /*01c0*/  UIADD3 UR6, UP1, UPT, UR6, 0x20, URZ ;  /* 0x0000002006067890 */ /* 0x004fe2000ff3e0ff */
[----:B------:R-:W-:-:S03]  /*01d0*/  MOV R2, UR4 ;  /* 0x0000000400027c02 */ /* 0x000fc60008000f00 */
[----:B------:R-:W-:Y:S01]  /*01e0*/  MOV R3, UR5 ;  /* 0x0000000500037c02 */ /* 0x000fe20008000f00 */
[----:B------:R-:W-:-:S12]  /*01f0*/  UIADD3.X UR7, UPT, UPT, URZ, UR7, URZ, UP1, !UPT ;  /* 0x00000007ff077290 */ /* 0x000fd80008ffe4ff */
.L_x_2:
[----:B------:R-:W-:Y:S01]  /*0200*/  MOV R4, UR6 ;  /* 0x0000000600047c02 */ /* 0x000fe20008000f00 */
[----:B0-----:R-:W2:Y:S01]  /*0210*/  LDG.E R17, desc[UR12][R2.64+-0x20] ;  /* 0xffffe00c02117981 */ /* 0x001ea2000c1e1900 */
[----:B------:R-:W-:-:S03]  /*0220*/  MOV R5, UR7 ;  /* 0x0000000700057c02 */ /* 0x000fc60008000f00 */
[----:B------:R-:W3:Y:S01]  /*0230*/  LDG.E R25, desc[UR12][R2.64+-0x1c] ;  /* 0xffffe40c02197981 */ /* 0x000ee2000c1e1900 */
[----:B------:R-:W-:-:S03]  /*0240*/  IMAD.WIDE R4, R6, 0x4, R4 ;  /* 0x0000000406047825 */ /* 0x000fc600078e0204 */
[----:B------:R-:W4:Y:S04]  /*0250*/  LDG.E R19, desc[UR12][R2.64+-0x18] ;  /* 0xffffe80c02137981 */ /* 0x000f28000c1e1900 */
[----:B------:R-:W2:Y:S04]  /*0260*/  LDG.E R16, desc[UR12][R4.64+-0x20] ;  /* 0xffffe00c04107981 */ /* 0x000ea8000c1e1900 */
[----:B------:R-:W3:Y:S04]  /*0270*/  LDG.E R18, desc[UR12][R4.64+-0x1c] ;  /* 0xffffe40c04127981 */ /* 0x000ee8000c1e1900 */
[----:B------:R-:W4:Y:S04]  /*0280*/  LDG.E R20, desc[UR12][R4.64+-0x18] ;  /* 0xffffe80c04147981 */ /* 0x000f28000c1e1900 */
[----:B------:R-:W5:Y:S04]  /*0290*/  LDG.E R22, desc[UR12][R2.64+-0x14] ;  /* 0xffffec0c02167981 */ /* 0x000f68000c1e1900 */
        /* <DEDUP_REMOVED lines=8> */
[----:B------:R-:W5:Y:S01]  /*0320*/  LDG.E R14, desc[UR12][R4.64+-0x4] ;  /* 0xfffffc0c040e7981 */ /* 0x000f62000c1e1900 */
[----:B--2---:R-:W-:-:S03]  /*0330*/  FFMA R17, R16, R17, R15 ;  /* 0x0000001110117223 */ /* 0x004fc6000000000f */
[----:B------:R-:W2:Y:S04]  /*0340*/  LDG.E R15, desc[UR12][R2.64] ;  /* 0x0000000c020f7981 */ /* 0x000ea8000c1e1900 */
[----:B------:R-:W2:Y:S01]  /*0350*/  LDG.E R16, desc[UR12][R4.64] ;  /* 0x0000000c04107981 */ /* 0x000ea2000c1e1900 */
[----:B---3--:R-:W-:-:S03]  /*0360*/  FFMA R25, R18, R25, R17 ;  /* 0x0000001912197223 */ /* 0x008fc60000000011 */
[----:B------:R-:W3:Y:S01]  /*0370*/  LDG.E R17, desc[UR12][R2.64+0x4] ;  /* 0x0000040c02117981 */ /* 0x000ee2000c1e1900 */
[----:B----4-:R-:W-:-:S03]  /*0380*/  FFMA R26, R20, R19, R25 ;  /* 0x00000013141a7223 */ /* 0x010fc60000000019 */
[----:B------:R-:W3:Y:S04]  /*0390*/  LDG.E R18, desc[UR12][R4.64+0x4] ;  /* 0x0000040c04127981 */ /* 0x000ee8000c1e1900 */
[----:B------:R-:W4:Y:S01]  /*03a0*/  LDG.E R20, desc[UR12][R2.64+0x8] ;  /* 0x0000080c02147981 */ /* 0x000f22000c1e1900 */
[----:B-----5:R-:W-:-:S03]  /*03b0*/  FFMA R25, R21, R22, R26 ;  /* 0x0000001615197223 */ /* 0x020fc6000000001a */
[----:B------:R-:W4:Y:S04]  /*03c0*/  LDG.E R19, desc[UR12][R4.64+0x8] ;  /* 0x0000080c04137981 */ /* 0x000f28000c1e1900 */
[----:B------:R-:W5:Y:S01]  /*03d0*/  LDG.E R22, desc[UR12][R2.64+0xc] ;  /* 0x00000c0c02167981 */ /* 0x000f62000c1e1900 */
[----:B------:R-:W-:-:S03]  /*03e0*/  FFMA R25, R24, R23, R25 ;  /* 0x0000001718197223 */ /* 0x000fc60000000019 */
[----:B------:R-:W5:Y:S04]  /*03f0*/  LDG.E R21, desc[UR12][R4.64+0xc] ;  /* 0x00000c0c04157981 */ /* 0x000f68000c1e1900 */
[----:B------:R-:W5:Y:S01]  /*0400*/  LDG.E R24, desc[UR12][R2.64+0x10] ;  /* 0x0000100c02187981 */ /* 0x000f62000c1e1900 */
[----:B------:R-:W-:-:S03]  /*0410*/  FFMA R25, R10, R9, R25 ;  /* 0x000000090a197223 */ /* 0x000fc60000000019 */
[----:B------:R-:W5:Y:S04]  /*0420*/  LDG.E R23, desc[UR12][R4.64+0x10] ;  /* 0x0000100c04177981 */ /* 0x000f68000c1e1900 */
[----:B------:R-:W5:Y:S01]  /*0430*/  LDG.E R10, desc[UR12][R2.64+0x14] ;  /* 0x0000140c020a7981 */ /* 0x000f62000c1e1900 */
[----:B------:R-:W-:-:S03]  /*0440*/  FFMA R27, R12, R11, R25 ;  /* 0x0000000b0c1b7223 */ /* 0x000fc60000000019 */
[----:B------:R-:W5:Y:S04]  /*0450*/  LDG.E R9, desc[UR12][R4.64+0x14] ;  /* 0x0000140c04097981 */ /* 0x000f68000c1e1900 */
[----:B------:R-:W5:Y:S04]  /*0460*/  LDG.E R11, desc[UR12][R2.64+0x18] ;  /* 0x0000180c020b7981 */ /* 0x000f68000c1e1900 */
[----:B------:R-:W5:Y:S04]  /*0470*/  LDG.E R12, desc[UR12][R4.64+0x18] ;  /* 0x0000180c040c7981 */ /* 0x000f68000c1e1900 */
[----:B------:R-:W5:Y:S04]  /*0480*/  LDG.E R25, desc[UR12][R4.64+0x1c] ;  /* 0x00001c0c04197981 */ /* 0x000f68000c1e1900 */
[----:B------:R0:W5:Y:S01]  /*0490*/  LDG.E R26, desc[UR12][R2.64+0x1c] ;  /* 0x00001c0c021a7981 */ /* 0x000162000c1e1900 */
[----:B------:R-:W-:Y:S01]  /*04a0*/  FFMA R13, R14, R13, R27 ;  /* 0x0000000d0e0d7223 */ /* 0x000fe2000000001b */
[----:B------:R-:W-:-:S04]  /*04b0*/  UIADD3 UR10, UPT, UPT, UR10, 0x10, URZ ;  /* 0x000000100a0a7890 */ /* 0x000fc8000fffe0ff */
[----:B------:R-:W-:Y:S01]  /*04c0*/  UISETP.NE.AND UP1, UPT, UR10, URZ, UPT ;  /* 0x000000ff0a00728c */ /* 0x000fe2000bf25270 */
[----:B0-----:R-:W-:Y:S02]  /*04d0*/  IADD3 R2, P0, PT, R2, 0x40, RZ ;  /* 0x0000004002027810 */ /* 0x001fe40007f1e0ff */
[----:B------:R-:W-:Y:S02]  /*04e0*/  IADD3 R6, PT, PT, R6, 0x10, RZ ;  /* 0x0000001006067810 */ /* 0x000fe40007ffe0ff */
[----:B------:R-:W-:Y:S01]  /*04f0*/  IADD3.X R3, PT, PT, RZ, R3, RZ, P0, !PT ;  /* 0x00000003ff037210 */ /* 0x000fe200007fe4ff */
[----:B--2---:R-:W-:-:S04]  /*0500*/  FFMA R13, R16, R15, R13 ;  /* 0x0000000f100d7223 */ /* 0x004fc8000000000d */
[----:B---3--:R-:W-:-:S04]  /*0510*/  FFMA R18, R18, R17, R13 ;  /* 0x0000001112127223 */ /* 0x008fc8000000000d */
[----:B----4-:R-:W-:-:S04]  /*0520*/  FFMA R18, R19, R20, R18 ;  /* 0x0000001413127223 */ /* 0x010fc80000000012 */
[----:B-----5:R-:W-:-:S04]  /*0530*/  FFMA R18, R21, R22, R18 ;  /* 0x0000001615127223 */ /* 0x020fc80000000012 */
[----:B------:R-:W-:-:S04]  /*0540*/  FFMA R18, R23, R24, R18 ;  /* 0x0000001817127223 */ /* 0x000fc80000000012 */
[----:B------:R-:W-:-:S04]  /*0550*/  FFMA R9, R9, R10, R18 ;  /* 0x0000000a09097223 */ /* 0x000fc80000000012 */
[----:B------:R-:W-:-:S04]  /*0560*/  FFMA R12, R12, R11, R9 ;  /* 0x0000000b0c0c7223 */ /* 0x000fc80000000009 */
[----:B------:R-:W-:Y:S01]  /*0570*/  FFMA R15, R25, R26, R12 ;  /* 0x0000001a190f7223 */ /* 0x000fe2000000000c */
[----:B------:R-:W-:Y:S06]  /*0580*/  BRA.U UP1, `(.L_x_2) ;  /* 0xfffffffd011c7547 */ /* 0x000fec000b83ffff */
.L_x_1:
[----:B------:R-:W-:Y:S05]  /*0590*/  BRA.U !UP0, `(.L_x_0) ;  /* 0x0000000508307547 */ /* 0x000fea000b800000 */
[----:B------:R-:W-:Y:S02]  /*05a0*/  UISETP.GE.U32.AND UP0, UPT, UR8, 0x8, UPT ;  /* 0x000000080800788c */ /* 0x000fe4000bf06070 */
[----:B------:R-:W-:-:S04]  /*05b0*/  ULOP3.LUT UR5, UR11, 0x7, URZ, 0xc0, !UPT ;  /* 0x000000070b057892 */ /* 0x000fc8000f8ec0ff */
[----:B------:R-:W-:-:S03]  /*05c0*/  UISETP.NE.AND UP1, UPT, UR5, URZ, UPT ;  /* 0x000000ff0500728c */ /* 0x000fc6000bf25270 */
[----:B------:R-:W-:Y:S08]  /*05d0*/  BRA.U !UP0, `(.L_x_3) ;  /* 0x0000000108787547 */ /* 0x000ff0000b800000 */
[----:B------:R-:W1:Y:S01]  /*05e0*/  LDC.64 R2, c[0x0][0x388] ;  /* 0x0000e200ff027b82 */ /* 0x000e620000000a00 */
[----:B------:R-:W-:-:S07]  /*05f0*/  IADD3 R9, PT, PT, R7, R8, RZ ;  /* 0x0000000807097210 */ /* 0x000fce0007ffe0ff */
[----:B------:R-:W2:Y:S01]  /*0600*/  LDC.64 R4, c[0x0][0x390] ;  /* 0x0000e400ff047b82 */ /* 0x000ea20000000a00 */
[----:B-1----:R-:W-:-:S05]  /*0610*/  IMAD.WIDE R2, R9, 0x4, R2 ;  /* 0x0000000409027825 */ /* 0x002fca00078e0202 */
[----:B0-----:R-:W3:Y:S01]  /*0620*/  LDG.E R10, desc[UR12][R2.64] ;  /* 0x0000000c020a7981 */ /* 0x001ee2000c1e1900 */
[----:B--2---:R-:W-:-:S03]  /*0630*/  IMAD.WIDE.U32 R4, R8, 0x4, R4 ;  /* 0x0000000408047825 */ /* 0x004fc600078e0004 */
[----:B------:R-:W2:Y:S04]  /*0640*/  LDG.E R13, desc[UR12][R2.64+0x4] ;  /* 0x0000040c020d7981 */ /* 0x000ea8000c1e1900 */
[----:B------:R-:W3:Y:S04]  /*0650*/  LDG.E R11, desc[UR12][R4.64] ;  /* 0x0000000c040b7981 */ /* 0x000ee8000c1e1900 */
[----:B------:R-:W2:Y:S04]  /*0660*/  LDG.E R12, desc[UR12][R4.64+0x4] ;  /* 0x0000040c040c7981 */ /* 0x000ea8000c1e1900 */
[----:B------:R-:W4:Y:S04]  /*0670*/  LDG.E R17, desc[UR12][R2.64+0x8] ;  /* 0x0000080c02117981 */ /* 0x000f28000c1e1900 */
        /* <DEDUP_REMOVED lines=11> */
[----:B------:R-:W-:Y:S01]  /*0730*/  IADD3 R8, PT, PT, R8, 0x8, RZ ;  /* 0x0000000808087810 */ /* 0x000fe20007ffe0ff */
[----:B---3--:R-:W-:-:S04]  /*0740*/  FFMA R10, R10, R11, R15 ;  /* 0x0000000b0a0a7223 */ /* 0x008fc8000000000f */
[----:B--2---:R-:W-:-:S04]  /*0750*/  FFMA R10, R13, R12, R10 ;  /* 0x0000000c0d0a7223 */ /* 0x004fc8000000000a */
[----:B----4-:R-:W-:-:S04]  /*0760*/  FFMA R10, R17, R14, R10 ;  /* 0x0000000e110a7223 */ /* 0x010fc8000000000a */
[----:B-----5:R-:W-:-:S04]  /*0770*/  FFMA R10, R19, R16, R10 ;  /* 0x00000010130a7223 */ /* 0x020fc8000000000a */
[----:B------:R-:W-:-:S04]  /*0780*/  FFMA R10, R21, R18, R10 ;  /* 0x00000012150a7223 */ /* 0x000fc8000000000a */
[----:B------:R-:W-:-:S04]  /*0790*/  FFMA R23, R23, R20, R10 ;  /* 0x0000001417177223 */ /* 0x000fc8000000000a */
[----:B------:R-:W-:-:S04]  /*07a0*/  FFMA R6, R6, R9, R23 ;  /* 0x0000000906067223 */ /* 0x000fc80000000017 */
[----:B------:R-:W-:-:S07]  /*07b0*/  FFMA R15, R25, R22, R6 ;  /* 0x00000016190f7223 */ /* 0x000fce0000000006 */
.L_x_3:
        /* <DEDUP_REMOVED lines=17> */
[----:B------:R-:W5:Y:S01]  /*08d0*/  LDG.E R14, desc[UR12][R4.64+0xc] ;  /* 0x00000c0c040e7981 */ /* 0x000f62000c1e1900 */
[----:B------:R-:W-:Y:S01]  /*08e0*/  IADD3 R8, PT, PT, R8, 0x4, RZ ;  /* 0x0000000408087810 */ /* 0x000fe20007ffe0ff */
[----:B---3--:R-:W-:-:S04]  /*08f0*/  FFMA R6, R6, R9, R15 ;  /* 0x0000000906067223 */ /* 0x008fc8000000000f */
[----:B--2---:R-:W-:-:S04]  /*0900*/  FFMA R6, R11, R10, R6 ;  /* 0x0000000a0b067223 */ /* 0x004fc80000000006 */
[----:B----4-:R-:W-:-:S04]  /*0910*/  FFMA R6, R13, R12, R6 ;  /* 0x0000000c0d067223 */ /* 0x010fc80000000006 */
[----:B-----5:R-:W-:-:S07]  /*0920*/  FFMA R15, R17, R14, R6 ;  /* 0x0000000e110f7223 */ /* 0x020fce0000000006 */
.L_x_4:
[----:B------:R-:W-:Y:S05]  /*0930*/  BRA.U !UP1, `(.L_x_0) ;  /* 0x0000000109487547 */ /* 0x000fea000b800000 */
[----:B------:R-:W1:Y:S01]  /*0940*/  LDC.64 R2, c[0x0][0x390] ;  /* 0x0000e400ff027b82 */ /* 0x000e620000000a00 */
[----:B------:R-:W-:Y:S01]  /*0950*/  IADD3 R7, PT, PT, R7, R8, RZ ;  /* 0x0000000807077210 */ /* 0x000fe20007ffe0ff */
[----:B------:R-:W-:-:S06]  /*0960*/  UIADD3 UR4, UPT, UPT, -UR4, URZ, URZ ;  /* 0x000000ff04047290 */ /* 0x000fcc000fffe1ff */
[----:B------:R-:W2:Y:S01]  /*0970*/  LDC.64 R10, c[0x0][0x388] ;  /* 0x0000e200ff0a7b82 */ /* 0x000ea20000000a00 */
[----:B-1----:R-:W-:-:S03]  /*0980*/  IMAD.WIDE.U32 R2, R8, 0x4, R2 ;  /* 0x0000000408027825 */ /* 0x002fc600078e0002 */
[----:B------:R-:W-:Y:S02]  /*0990*/  MOV R6, R2 ;  /* 0x0000000200067202 */ /* 0x000fe40000000f00 */
[----:B------:R-:W-:-:S07]  /*09a0*/  MOV R5, R3 ;  /* 0x0000000300057202 */ /* 0x000fce0000000f00 */
.L_x_5:
[----:B--2---:R-:W-:Y:S01]  /*09b0*/  IMAD.WIDE R2, R7, 0x4, R10 ;  /* 0x0000000407027825 */ /* 0x004fe200078e020a */
[----:B------:R-:W-:-:S05]  /*09c0*/  MOV R4, R6 ;  /* 0x0000000600047202 */ /* 0x000fca0000000f00 */
[----:B0-----:R-:W2:Y:S04]  /*09d0*/  LDG.E R2, desc[UR12][R2.64] ;  /* 0x0000000c02027981 */ /* 0x001ea8000c1e1900 */
[----:B------:R0:W2:Y:S01]  /*09e0*/  LDG.E R4, desc[UR12][R4.64] ;  /* 0x0000000c04047981 */ /* 0x0000a2000c1e1900 */
[----:B------:R-:W-:Y:S01]  /*09f0*/  UIADD3 UR4, UPT, UPT, UR4, 0x1, URZ ;  /* 0x0000000104047890 */ /* 0x000fe2000fffe0ff */
[----:B------:R-:W-:Y:S02]  /*0a00*/  IADD3 R6, P0, PT, R6, 0x4, RZ ;  /* 0x0000000406067810 */ /* 0x000fe40007f1e0ff */
[----:B------:R-:W-:Y:S01]  /*0a10*/  IADD3 R7, PT, PT, R7, 0x1, RZ ;  /* 0x0000000107077810 */ /* 0x000fe20007ffe0ff */
[----:B------:R-:W-:Y:S01]  /*0a20*/  UISETP.NE.AND UP0, UPT, UR4, URZ, UPT ;  /* 0x000000ff0400728c */ /* 0x000fe2000bf05270 */
[----:B0-----:R-:W-:Y:S01]  /*0a30*/  IADD3.X R5, PT, PT, RZ, R5, RZ, P0, !PT ;  /* 0x00000005ff057210 */ /* 0x001fe200007fe4ff */
[----:B--2---:R-:W-:-:S07]  /*0a40*/  FFMA R15, R2, R4, R15 ;  /* 0x00000004020f7223 */ /* 0x004fce000000000f */
[----:B------:R-:W-:Y:S05]  /*0a50*/  BRA.U UP0, `(.L_x_5) ;  /* 0xfffffffd00d47547 */ /* 0x000fea000b83ffff */
.L_x_0:
[----:B------:R-:W1:Y:S02]  /*0a60*/  LDC.64 R2, c[0x0][0x380] ;  /* 0x0000e000ff027b82 */ /* 0x000e640000000a00 */
[----:B-1----:R-:W-:-:S05]  /*0a70*/  IMAD.WIDE R2, R0, 0x4, R2 ;  /* 0x0000000400027825 */ /* 0x002fca00078e0202 */
[----:B0-----:R-:W-:Y:S01]  /*0a80*/  STG.E desc[UR12][R2.64], R15 ;  /* 0x0000000f02007986 */ /* 0x001fe2000c10190c */
[----:B------:R-:W-:Y:S05]  /*0a90*/  EXIT ;  /* 0x000000000000794d */ /* 0x000fea0003800000 */
.L_x_6:
[----:B------:R-:W-:-:S00]  /*0aa0*/  BRA `(.L_x_6) ;  /* 0xfffffffc00fc7947 */ /* 0x000fc0000383ffff */
[----:B------:R-:W-:-:S00]  /*0ab0*/  NOP ;  /* 0x0000000000007918 */ /* 0x000fc00000000000 */
        /* <DEDUP_REMOVED lines=12> */
.L_x_7:


//--------------------- .nv.shared.reserved.0     --------------------------
	.section	.nv.shared.reserved.0,"aw",@nobits
	.weak		__nv_reservedSMEM_offset_0_alias
	.size		__nv_reservedSMEM_offset_0_alias, 0, 64
	.other		__nv_reservedSMEM_offset_0_alias,@"STO_CUDA_RESERVED_SHARED STV_DEFAULT"
__nv_reservedSMEM_offset_0_alias:
	.zero		0
	.zero		64


//--------------------- .nv.constant0._Z8mvKernelPfS_S_i --------------------------
	.section	.nv.constant0._Z8mvKernelPfS_S_i,"a",@progbits
	.sectionflags	@""
	.align	4
.nv.constant0._Z8mvKernelPfS_S_i:
	.zero		924


//--------------------- SYMBOLS --------------------------

	.type		.nv.reservedSmem.offset0,@object
	.size		.nv.reservedSmem.offset0,0x4
